//
// Generated by NVIDIA NVVM Compiler
//
// Compiler Build ID: CL-36424714
// Cuda compilation tools, release 13.0, V13.0.88
// Based on NVVM 20.0.0
//

.version 9.0
.target sm_100
.address_size 64

	// .globl	_Z9allreducePfS_S_
.extern .func  (.param .b32 func_retval0) vprintf
(
	.param .b64 vprintf_param_0,
	.param .b64 vprintf_param_1
)
;
.global .align 1 .b8 $str[11] = {10, 32, 32, 91, 83, 85, 77, 93, 58, 10};
.global .align 1 .b8 $str$1[20] = {32, 32, 32, 32, 116, 104, 114, 101, 97, 100, 32, 48, 58, 32, 37, 46, 49, 102, 10};
.global .align 1 .b8 $str$2[20] = {32, 32, 32, 32, 116, 104, 114, 101, 97, 100, 32, 49, 58, 32, 37, 46, 49, 102, 10};
.global .align 1 .b8 $str$3[20] = {32, 32, 32, 32, 116, 104, 114, 101, 97, 100, 32, 50, 58, 32, 37, 46, 49, 102, 10};
.global .align 1 .b8 $str$4[20] = {32, 32, 32, 32, 116, 104, 114, 101, 97, 100, 32, 51, 58, 32, 37, 46, 49, 102, 10};

.visible .entry _Z9allreducePfS_S_(
	.param .u64 .ptr .align 1 _Z9allreducePfS_S__param_0,
	.param .u64 .ptr .align 1 _Z9allreducePfS_S__param_1,
	.param .u64 .ptr .align 1 _Z9allreducePfS_S__param_2
)
{
	.local .align 8 .b8 	__local_depot0[8];
	.reg .b64 	%SP;
	.reg .b64 	%SPL;
	.reg .pred 	%p<4>;
	.reg .b32 	%r<16>;
	.reg .b32 	%f<10>;
	.reg .b64 	%rd<20>;
	.reg .b64 	%fd<5>;

	mov.u64 	%SPL, __local_depot0;
	cvta.local.u64 	%SP, %SPL;
	ld.param.u64 	%rd2, [_Z9allreducePfS_S__param_0];
	ld.param.u64 	%rd3, [_Z9allreducePfS_S__param_1];
	cvta.to.global.u64 	%rd1, %rd3;
	cvta.to.global.u64 	%rd4, %rd2;
	mov.u32 	%r1, %tid.x;
	mul.wide.u32 	%rd5, %r1, 4;
	add.s64 	%rd6, %rd4, %rd5;
	ld.global.f32 	%f1, [%rd6];
	mov.b32 	%r2, %f1;
	shfl.sync.bfly.b32	%r3|%p1, %r2, 2, 31, -1;
	mov.b32 	%f2, %r3;
	add.f32 	%f3, %f1, %f2;
	mov.b32 	%r4, %f3;
	shfl.sync.bfly.b32	%r5|%p2, %r4, 1, 31, -1;
	mov.b32 	%f4, %r5;
	add.f32 	%f5, %f3, %f4;
	add.s64 	%rd7, %rd1, %rd5;
	st.global.f32 	[%rd7], %f5;
	setp.ne.s32 	%p3, %r1, 0;
	@%p3 bra 	$L__BB0_2;
	add.u64 	%rd8, %SP, 0;
	add.u64 	%rd9, %SPL, 0;
	mov.u64 	%rd10, $str;
	cvta.global.u64 	%rd11, %rd10;
	{ // callseq 0, 0
	.param .b64 param0;
	st.param.b64 	[param0], %rd11;
	.param .b64 param1;
	st.param.b64 	[param1], 0;
	.param .b32 retval0;
	call.uni (retval0), 
	vprintf, 
	(
	param0, 
	param1
	);
	ld.param.b32 	%r6, [retval0];
	} // callseq 0
	ld.global.f32 	%f6, [%rd1];
	cvt.f64.f32 	%fd1, %f6;
	st.local.f64 	[%rd9], %fd1;
	mov.u64 	%rd12, $str$1;
	cvta.global.u64 	%rd13, %rd12;
	{ // callseq 1, 0
	.param .b64 param0;
	st.param.b64 	[param0], %rd13;
	.param .b64 param1;
	st.param.b64 	[param1], %rd8;
	.param .b32 retval0;
	call.uni (retval0), 
	vprintf, 
	(
	param0, 
	param1
	);
	ld.param.b32 	%r8, [retval0];
	} // callseq 1
	ld.global.f32 	%f7, [%rd1+4];
	cvt.f64.f32 	%fd2, %f7;
	st.local.f64 	[%rd9], %fd2;
	mov.u64 	%rd14, $str$2;
	cvta.global.u64 	%rd15, %rd14;
	{ // callseq 2, 0
	.param .b64 param0;
	st.param.b64 	[param0], %rd15;
	.param .b64 param1;
	st.param.b64 	[param1], %rd8;
	.param .b32 retval0;
	call.uni (retval0), 
	vprintf, 
	(
	param0, 
	param1
	);
	ld.param.b32 	%r10, [retval0];
	} // callseq 2
	ld.global.f32 	%f8, [%rd1+8];
	cvt.f64.f32 	%fd3, %f8;
	st.local.f64 	[%rd9], %fd3;
	mov.u64 	%rd16, $str$3;
	cvta.global.u64 	%rd17, %rd16;
	{ // callseq 3, 0
	.param .b64 param0;
	st.param.b64 	[param0], %rd17;
	.param .b64 param1;
	st.param.b64 	[param1], %rd8;
	.param .b32 retval0;
	call.uni (retval0), 
	vprintf, 
	(
	param0, 
	param1
	);
	ld.param.b32 	%r12, [retval0];
	} // callseq 3
	ld.global.f32 	%f9, [%rd1+12];
	cvt.f64.f32 	%fd4, %f9;
	st.local.f64 	[%rd9], %fd4;
	mov.u64 	%rd18, $str$4;
	cvta.global.u64 	%rd19, %rd18;
	{ // callseq 4, 0
	.param .b64 param0;
	st.param.b64 	[param0], %rd19;
	.param .b64 param1;
	st.param.b64 	[param1], %rd8;
	.param .b32 retval0;
	call.uni (retval0), 
	vprintf, 
	(
	param0, 
	param1
	);
	ld.param.b32 	%r14, [retval0];
	} // callseq 4
$L__BB0_2:
	ret;

}


// ===== COMPILED SASS (sm_100) =====

	.target	sm_100

	.elftype	@"ET_EXEC"


//--------------------- .note.nv.tkinfo           --------------------------
	.section	.note.nv.tkinfo,"",@"SHT_NOTE"
	.sectionflags	@"SHF_NOTE_NV_TKINFO"
	.tkinfo
        /*0018*/ 	.word	0x00000002
        /*0030*/ 	.string	""
        /*0030*/ 	.string	"ptxas"
        /*0030*/ 	.string	"Cuda compilation tools, release 13.0, V13.0.88"
        /*0030*/ 	.string	"Build cuda_13.0.r13.0/compiler.36424714_0"
        /*0030*/ 	.string	"-arch sm_100 -m 64 "



//--------------------- .note.nv.cuinfo           --------------------------
	.section	.note.nv.cuinfo,"",@"SHT_NOTE"
	.sectionflags	@"SHF_NOTE_NV_CUINFO"
        /*0018*/ 	.short	0x0002
        /*001a*/ 	.short	0x0064
        /*001c*/ 	.short	0x0082
	.zero		2


//--------------------- .nv.info                  --------------------------
	.section	.nv.info,"",@"SHT_CUDA_INFO"
	.align	4


	//----- nvinfo : EIATTR_REGCOUNT
	.align		4
        /*0000*/ 	.byte	0x04, 0x2f
        /*0002*/ 	.short	(.L_6 - .L_5)
	.align		4
.L_5:
        /*0004*/ 	.word	index@(_Z9allreducePfS_S_)
        /*0008*/ 	.word	0x00000018


	//----- nvinfo : EIATTR_FRAME_SIZE
	.align		4
.L_6:
        /*000c*/ 	.byte	0x04, 0x11
        /*000e*/ 	.short	(.L_8 - .L_7)
	.align		4
.L_7:
        /*0010*/ 	.word	index@(_Z9allreducePfS_S_)
        /*0014*/ 	.word	0x00000008


	//----- nvinfo : EIATTR_MIN_STACK_SIZE
	.align		4
.L_8:
        /*0018*/ 	.byte	0x04, 0x12
        /*001a*/ 	.short	(.L_10 - .L_9)
	.align		4
.L_9:
        /*001c*/ 	.word	index@(_Z9allreducePfS_S_)
        /*0020*/ 	.word	0x00000008
.L_10:


//--------------------- .nv.compat                --------------------------
	.section	.nv.compat,"",@"SHT_CUDA_COMPAT_INFO"
	.align	4
        /*0000*/ 	.byte	0x02, 0x09, 0x00, 0x00, 0x02, 0x02, 0x01, 0x00, 0x02, 0x05, 0x05, 0x00, 0x03, 0x07, 0x01, 0x01
        /*0010*/ 	.byte	0x02, 0x03, 0x00, 0x00, 0x02, 0x06, 0x01, 0x00, 0x04, 0x0b, 0x08, 0x00, 0x09, 0x00, 0x00, 0x00
        /*0020*/ 	.byte	0x00, 0x00, 0x00, 0x00


//--------------------- .nv.info._Z9allreducePfS_S_ --------------------------
	.section	.nv.info._Z9allreducePfS_S_,"",@"SHT_CUDA_INFO"
	.sectionflags	@""
	.align	4


	//----- nvinfo : EIATTR_CUDA_API_VERSION
	.align		4
        /*0000*/ 	.byte	0x04, 0x37
        /*0002*/ 	.short	(.L_12 - .L_11)
.L_11:
        /*0004*/ 	.word	0x00000082


	//----- nvinfo : EIATTR_KPARAM_INFO
	.align		4
.L_12:
        /*0008*/ 	.byte	0x04, 0x17
        /*000a*/ 	.short	(.L_14 - .L_13)
.L_13:
        /*000c*/ 	.word	0x00000000
        /*0010*/ 	.short	0x0002
        /*0012*/ 	.short	0x0010
        /*0014*/ 	.byte	0x00, 0xf5, 0x21, 0x00


	//----- nvinfo : EIATTR_KPARAM_INFO
	.align		4
.L_14:
        /*0018*/ 	.byte	0x04, 0x17
        /*001a*/ 	.short	(.L_16 - .L_15)
.L_15:
        /*001c*/ 	.word	0x00000000
        /*0020*/ 	.short	0x0001
        /*0022*/ 	.short	0x0008
        /*0024*/ 	.byte	0x00, 0xf5, 0x21, 0x00


	//----- nvinfo : EIATTR_KPARAM_INFO
	.align		4
.L_16:
        /*0028*/ 	.byte	0x04, 0x17
        /*002a*/ 	.short	(.L_18 - .L_17)
.L_17:
        /*002c*/ 	.word	0x00000000
        /*0030*/ 	.short	0x0000
        /*0032*/ 	.short	0x0000
        /*0034*/ 	.byte	0x00, 0xf5, 0x21, 0x00


	//----- nvinfo : EIATTR_SPARSE_MMA_MASK
	.align		4
.L_18:
        /*0038*/ 	.byte	0x03, 0x50
        /*003a*/ 	.short	0x0000


	//----- nvinfo : EIATTR_MAXREG_COUNT
	.align		4
        /*003c*/ 	.byte	0x03, 0x1b
        /*003e*/ 	.short	0x00ff


	//----- nvinfo : EIATTR_EXTERNS
	.align		4
        /*0040*/ 	.byte	0x04, 0x0f
        /*0042*/ 	.short	(.L_20 - .L_19)


	//   ....[0]....
	.align		4
.L_19:
        /*0044*/ 	.word	index@(vprintf)


	//----- nvinfo : EIATTR_MERCURY_ISA_VERSION
	.align		4
.L_20:
        /*0048*/ 	.byte	0x03, 0x5f
        /*004a*/ 	.short	0x0101


	//----- nvinfo : EIATTR_COOP_GROUP_MASK_REGIDS
	.align		4
        /*004c*/ 	.byte	0x04, 0x29
        /*004e*/ 	.short	(.L_22 - .L_21)


	//   ....[0]....
.L_21:
        /*0050*/ 	.word	0xffffffff


	//   ....[1]....
        /*0054*/ 	.word	0xffffffff


	//----- nvinfo : EIATTR_COOP_GROUP_INSTR_OFFSETS
	.align		4
.L_22:
        /*0058*/ 	.byte	0x04, 0x28
        /*005a*/ 	.short	(.L_24 - .L_23)


	//   ....[0]....
.L_23:
        /*005c*/ 	.word	0x000000e0


	//   ....[1]....
        /*0060*/ 	.word	0x00000100


	//----- nvinfo : EIATTR_VRC_CTA_INIT_COUNT
	.align		4
.L_24:
        /*0064*/ 	.byte	0x02, 0x4a
	.zero		1
	.zero		1


	//----- nvinfo : EIATTR_SYSCALL_OFFSETS
	.align		4
        /*0068*/ 	.byte	0x04, 0x46
        /*006a*/ 	.short	(.L_26 - .L_25)


	//   ....[0]....
.L_25:
        /*006c*/ 	.word	0x000001b0


	//   ....[1]....
        /*0070*/ 	.word	0x00000270


	//   ....[2]....
        /*0074*/ 	.word	0x00000330


	//   ....[3]....
        /*0078*/ 	.word	0x000003f0


	//   ....[4]....
        /*007c*/ 	.word	0x000004b0


	//----- nvinfo : EIATTR_EXIT_INSTR_OFFSETS
	.align		4
.L_26:
        /*0080*/ 	.byte	0x04, 0x1c
        /*0082*/ 	.short	(.L_28 - .L_27)


	//   ....[0]....
.L_27:
        /*0084*/ 	.word	0x00000130


	//   ....[1]....
        /*0088*/ 	.word	0x000004c0


	//----- nvinfo : EIATTR_CRS_STACK_SIZE
	.align		4
.L_28:
        /*008c*/ 	.byte	0x04, 0x1e
        /*008e*/ 	.short	(.L_30 - .L_29)
.L_29:
        /*0090*/ 	.word	0x00000000


	//----- nvinfo : EIATTR_CBANK_PARAM_SIZE
	.align		4
.L_30:
        /*0094*/ 	.byte	0x03, 0x19
        /*0096*/ 	.short	0x0018


	//----- nvinfo : EIATTR_PARAM_CBANK
	.align		4
        /*0098*/ 	.byte	0x04, 0x0a
        /*009a*/ 	.short	(.L_32 - .L_31)
	.align		4
.L_31:
        /*009c*/ 	.word	index@(.nv.constant0._Z9allreducePfS_S_)
        /*00a0*/ 	.short	0x0380
        /*00a2*/ 	.short	0x0018


	//----- nvinfo : EIATTR_SW_WAR
	.align		4
.L_32:
        /*00a4*/ 	.byte	0x04, 0x36
        /*00a6*/ 	.short	(.L_34 - .L_33)
.L_33:
        /*00a8*/ 	.word	0x00000008
.L_34:


//--------------------- .nv.callgraph             --------------------------
	.section	.nv.callgraph,"",@"SHT_CUDA_CALLGRAPH"
	.align	4
	.sectionentsize	8
	.align		4
        /*0000*/ 	.word	0x00000000
	.align		4
        /*0004*/ 	.word	0xffffffff
	.align		4
        /*0008*/ 	.word	index@(_Z9allreducePfS_S_)
	.align		4
        /*000c*/ 	.word	index@(vprintf)
	.align		4
        /*0010*/ 	.word	0x00000000
	.align		4
        /*0014*/ 	.word	0xfffffffe
	.align		4
        /*0018*/ 	.word	0x00000000
	.align		4
        /*001c*/ 	.word	0xfffffffd
	.align		4
        /*0020*/ 	.word	0x00000000
	.align		4
        /*0024*/ 	.word	0xfffffffc


//--------------------- .nv.constant4             --------------------------
	.section	.nv.constant4,"a",@progbits
	.align	8
	.align		8
.nv.constant4:
        /*0000*/ 	.dword	vprintf
	.align		8
        /*0008*/ 	.dword	$str
	.align		8
        /*0010*/ 	.dword	$str$1
	.align		8
        /*0018*/ 	.dword	$str$2
	.align		8
        /*0020*/ 	.dword	$str$3
	.align		8
        /*0028*/ 	.dword	$str$4


//--------------------- .text._Z9allreducePfS_S_  --------------------------
	.section	.text._Z9allreducePfS_S_,"ax",@progbits
	.align	128
        .global         _Z9allreducePfS_S_
        .type           _Z9allreducePfS_S_,@function
        .size           _Z9allreducePfS_S_,(.L_x_6 - _Z9allreducePfS_S_)
        .other          _Z9allreducePfS_S_,@"STO_CUDA_ENTRY STV_DEFAULT"
_Z9allreducePfS_S_:
.text._Z9allreducePfS_S_:
[----:B------:R-:W0:Y:S01]  /*0000*/  LDC R1, c[0x0][0x37c] ;  /* 0x0000df00ff017b82 */ /* 0x000e220000000800 */
[----:B------:R-:W1:Y:S07]  /*0010*/  S2R R11, SR_TID.X ;  /* 0x00000000000b7919 */ /* 0x000e6e0000002100 */
[----:B------:R-:W1:Y:S01]  /*0020*/  LDC.64 R4, c[0x0][0x380] ;  /* 0x0000e000ff047b82 */ /* 0x000e620000000a00 */
[----:B------:R-:W2:Y:S01]  /*0030*/  LDCU.64 UR36, c[0x0][0x358] ;  /* 0x00006b00ff2477ac */ /* 0x000ea20008000a00 */
[----:B0-----:R-:W-:-:S06]  /*0040*/  VIADD R1, R1, 0xfffffff8 ;  /* 0xfffffff801017836 */ /* 0x001fcc0000000000 */
[----:B------:R-:W0:Y:S01]  /*0050*/  LDC.64 R6, c[0x0][0x388] ;  /* 0x0000e200ff067b82 */ /* 0x000e220000000a00 */
[----:B-1----:R-:W-:-:S06]  /*0060*/  IMAD.WIDE.U32 R4, R11, 0x4, R4 ;  /* 0x000000040b047825 */ /* 0x002fcc00078e0004 */
[----:B--2---:R-:W2:Y:S01]  /*0070*/  LDG.E R4, desc[UR36][R4.64] ;  /* 0x0000002404047981 */ /* 0x004ea2000c1e1900 */
[----:B------:R-:W1:Y:S01]  /*0080*/  LDCU UR4, c[0x0][0x2f8] ;  /* 0x00005f00ff0477ac */ /* 0x000e620008000800 */
[C---:B------:R-:W-:Y:S01]  /*0090*/  ISETP.NE.AND P0, PT, R11.reuse, RZ, PT ;  /* 0x000000ff0b00720c */ /* 0x040fe20003f05270 */
[----:B0-----:R-:W-:Y:S01]  /*00a0*/  IMAD.WIDE.U32 R6, R11, 0x4, R6 ;  /* 0x000000040b067825 */ /* 0x001fe200078e0006 */
[----:B------:R-:W0:Y:S01]  /*00b0*/  LDCU UR5, c[0x0][0x2fc] ;  /* 0x00005f80ff0577ac */ /* 0x000e220008000800 */
[----:B-1----:R-:W-:-:S05]  /*00c0*/  IADD3 R2, P1, PT, R1, UR4, RZ ;  /* 0x0000000401027c10 */ /* 0x002fca000ff3e0ff */
[----:B0-----:R-:W-:Y:S01]  /*00d0*/  IMAD.X R16, RZ, RZ, UR5, P1 ;  /* 0x00000005ff107e24 */ /* 0x001fe200088e06ff */
[----:B--2---:R-:W0:Y:S02]  /*00e0*/  SHFL.BFLY PT, R3, R4, 0x2, 0x1f ;  /* 0x0c401f0004037f89 */ /* 0x004e2400000e0000 */
[----:B0-----:R-:W-:-:S05]  /*00f0*/  FADD R3, R4, R3 ;  /* 0x0000000304037221 */ /* 0x001fca0000000000 */
[----:B------:R-:W0:Y:S02]  /*0100*/  SHFL.BFLY PT, R0, R3, 0x1, 0x1f ;  /* 0x0c201f0003007f89 */ /* 0x000e2400000e0000 */
[----:B0-----:R-:W-:-:S05]  /*0110*/  FADD R9, R3, R0 ;  /* 0x0000000003097221 */ /* 0x001fca0000000000 */
[----:B------:R0:W-:Y:S01]  /*0120*/  STG.E desc[UR36][R6.64], R9 ;  /* 0x0000000906007986 */ /* 0x0001e2000c101924 */
[----:B------:R-:W-:Y:S05]  /*0130*/  @P0 EXIT ;  /* 0x000000000000094d */ /* 0x000fea0003800000 */
[----:B------:R-:W-:Y:S01]  /*0140*/  MOV R17, 0x0 ;  /* 0x0000000000117802 */ /* 0x000fe20000000f00 */
[----:B------:R-:W1:Y:S01]  /*0150*/  LDCU.64 UR4, c[0x4][0x8] ;  /* 0x01000100ff0477ac */ /* 0x000e620008000a00 */
[----:B0-----:R-:W-:Y:S02]  /*0160*/  CS2R R6, SRZ ;  /* 0x0000000000067805 */ /* 0x001fe4000001ff00 */
[----:B------:R0:W2:Y:S01]  /*0170*/  LDC.64 R8, c[0x4][R17] ;  /* 0x0100000011087b82 */ /* 0x0000a20000000a00 */
[----:B-1----:R-:W-:Y:S01]  /*0180*/  MOV R4, UR4 ;  /* 0x0000000400047c02 */ /* 0x002fe20008000f00 */
[----:B0-----:R-:W-:-:S07]  /*0190*/  IMAD.U32 R5, RZ, RZ, UR5 ;  /* 0x00000005ff057e24 */ /* 0x001fce000f8e00ff */
[----:B------:R-:W-:-:S07]  /*01a0*/  LEPC R20, `(.L_x_0) ;  /* 0x000000001014794e */ /* 0x000fce0000000000 */
[----:B--2---:R-:W-:Y:S05]  /*01b0*/  CALL.ABS.NOINC R8 ;  /* 0x0000000008007343 */ /* 0x004fea0003c00000 */
.L_x_0:
[----:B------:R-:W0:Y:S01]  /*01c0*/  LDC.64 R8, c[0x0][0x388] ;  /* 0x0000e200ff087b82 */ /* 0x000e220000000a00 */
[----:B------:R-:W1:Y:S01]  /*01d0*/  LDCU.64 UR4, c[0x4][0x10] ;  /* 0x01000200ff0477ac */ /* 0x000e620008000a00 */
[----:B0-----:R-:W2:Y:S06]  /*01e0*/  LDG.E R8, desc[UR36][R8.64] ;  /* 0x0000002408087981 */ /* 0x001eac000c1e1900 */
[----:B------:R0:W3:Y:S01]  /*01f0*/  LDC.64 R12, c[0x4][R17] ;  /* 0x01000000110c7b82 */ /* 0x0000e20000000a00 */
[----:B-1----:R-:W-:Y:S01]  /*0200*/  IMAD.U32 R4, RZ, RZ, UR4 ;  /* 0x00000004ff047e24 */ /* 0x002fe2000f8e00ff */
[----:B------:R-:W-:Y:S01]  /*0210*/  MOV R5, UR5 ;  /* 0x0000000500057c02 */ /* 0x000fe20008000f00 */
[----:B------:R-:W-:Y:S01]  /*0220*/  IMAD.MOV.U32 R6, RZ, RZ, R2 ;  /* 0x000000ffff067224 */ /* 0x000fe200078e0002 */
[----:B------:R-:W-:Y:S01]  /*0230*/  MOV R7, R16 ;  /* 0x0000001000077202 */ /* 0x000fe20000000f00 */
[----:B--2---:R-:W1:Y:S02]  /*0240*/  F2F.F64.F32 R10, R8 ;  /* 0x00000008000a7310 */ /* 0x004e640000201800 */
[----:B-1-3--:R0:W-:Y:S04]  /*0250*/  STL.64 [R1], R10 ;  /* 0x0000000a01007387 */ /* 0x00a1e80000100a00 */
[----:B------:R-:W-:-:S07]  /*0260*/  LEPC R20, `(.L_x_1) ;  /* 0x000000001014794e */ /* 0x000fce0000000000 */
[----:B0-----:R-:W-:Y:S05]  /*0270*/  CALL.ABS.NOINC R12 ;  /* 0x000000000c007343 */ /* 0x001fea0003c00000 */
.L_x_1:
        /* <DEDUP_REMOVED lines=12> */
.L_x_2:
        /* <DEDUP_REMOVED lines=12> */
.L_x_3:
        /* <DEDUP_REMOVED lines=12> */
.L_x_4:
[----:B------:R-:W-:Y:S05]  /*04c0*/  EXIT ;  /* 0x000000000000794d */ /* 0x000fea0003800000 */
.L_x_5:
[----:B------:R-:W-:-:S00]  /*04d0*/  BRA `(.L_x_5) ;  /* 0xfffffffc00fc7947 */ /* 0x000fc0000383ffff */
[----:B------:R-:W-:-:S00]  /*04e0*/  NOP ;  /* 0x0000000000007918 */ /* 0x000fc00000000000 */
        /* <DEDUP_REMOVED lines=9> */
.L_x_6:


//--------------------- .nv.global.init           --------------------------
	.section	.nv.global.init,"aw",@progbits
.nv.global.init:
	.type		$str,@object
	.size		$str,($str$4 - $str)
$str:
        /*0000*/ 	.byte	0x0a, 0x20, 0x20, 0x5b, 0x53, 0x55, 0x4d, 0x5d, 0x3a, 0x0a, 0x00
	.type		$str$4,@object
	.size		$str$4,($str$2 - $str$4)
$str$4:
        /*000b*/ 	.byte	0x20, 0x20, 0x20, 0x20, 0x74, 0x68, 0x72, 0x65, 0x61, 0x64, 0x20, 0x33, 0x3a, 0x20, 0x25, 0x2e
        /*001b*/ 	.byte	0x31, 0x66, 0x0a, 0x00
	.type		$str$2,@object
	.size		$str$2,($str$3 - $str$2)
$str$2:
        /*001f*/ 	.byte	0x20, 0x20, 0x20, 0x20, 0x74, 0x68, 0x72, 0x65, 0x61, 0x64, 0x20, 0x31, 0x3a, 0x20, 0x25, 0x2e
        /*002f*/ 	.byte	0x31, 0x66, 0x0a, 0x00
	.type		$str$3,@object
	.size		$str$3,($str$1 - $str$3)
$str$3:
        /*0033*/ 	.byte	0x20, 0x20, 0x20, 0x20, 0x74, 0x68, 0x72, 0x65, 0x61, 0x64, 0x20, 0x32, 0x3a, 0x20, 0x25, 0x2e
        /*0043*/ 	.byte	0x31, 0x66, 0x0a, 0x00
	.type		$str$1,@object
	.size		$str$1,(.L_1 - $str$1)
$str$1:
        /*0047*/ 	.byte	0x20, 0x20, 0x20, 0x20, 0x74, 0x68, 0x72, 0x65, 0x61, 0x64, 0x20, 0x30, 0x3a, 0x20, 0x25, 0x2e
        /*0057*/ 	.byte	0x31, 0x66, 0x0a, 0x00
.L_1:


//--------------------- .nv.shared.reserved.0     --------------------------
	.section	.nv.shared.reserved.0,"aw",@nobits
	.weak		__nv_reservedSMEM_offset_0_alias
	.size		__nv_reservedSMEM_offset_0_alias, 0, 64
	.other		__nv_reservedSMEM_offset_0_alias,@"STO_CUDA_RESERVED_SHARED STV_DEFAULT"
__nv_reservedSMEM_offset_0_alias:
	.zero		0
	.zero		64


//--------------------- .nv.constant0._Z9allreducePfS_S_ --------------------------
	.section	.nv.constant0._Z9allreducePfS_S_,"a",@progbits
	.sectionflags	@""
	.align	4
.nv.constant0._Z9allreducePfS_S_:
	.zero		920


//--------------------- SYMBOLS --------------------------

	.type		.nv.reservedSmem.offset0,@object
	.size		.nv.reservedSmem.offset0,0x4
	.type		vprintf,@function
